	.headerflags	@"EF_CUDA_TEXMODE_UNIFIED EF_CUDA_64BIT_ADDRESS EF_CUDA_ACCELERATORS EF_CUDA_SM90 EF_CUDA_VIRTUAL_SM(EF_CUDA_SM90)"
	.elftype	@"ET_EXEC"


//--------------------- .nv.info                  --------------------------
	.section	.nv.info,"",@"SHT_CUDA_INFO"
	.align	4


	//----- nvinfo : EIATTR_REGCOUNT
	.align		4
        /*0000*/ 	.byte	0x04, 0x2f
        /*0002*/ 	.short	(.L_2 - .L_1)
	.align		4
.L_1:
        /*0004*/ 	.word	index@(triton_poi_fused_cat_5)
        /*0008*/ 	.word	0x0000001f


	//----- nvinfo : EIATTR_MIN_STACK_SIZE
	.align		4
.L_2:
        /*000c*/ 	.byte	0x04, 0x12
        /*000e*/ 	.short	(.L_4 - .L_3)
	.align		4
.L_3:
        /*0010*/ 	.word	index@(triton_poi_fused_cat_5)
        /*0014*/ 	.word	0x00000000


	//----- nvinfo : EIATTR_FRAME_SIZE
	.align		4
.L_4:
        /*0018*/ 	.byte	0x04, 0x11
        /*001a*/ 	.short	(.L_6 - .L_5)
	.align		4
.L_5:
        /*001c*/ 	.word	index@(triton_poi_fused_cat_5)
        /*0020*/ 	.word	0x00000000


	//----- nvinfo : EIATTR_MIN_STACK_SIZE
	.align		4
.L_6:
        /*0024*/ 	.byte	0x04, 0x12
        /*0026*/ 	.short	(.L_8 - .L_7)
	.align		4
.L_7:
        /*0028*/ 	.word	index@(triton_poi_fused_cat_5)
        /*002c*/ 	.word	0x00000000
.L_8:


//--------------------- .nv.info.triton_poi_fused_cat_5 --------------------------
	.section	.nv.info.triton_poi_fused_cat_5,"",@"SHT_CUDA_INFO"
	.sectionflags	@""
	.align	4


	//----- nvinfo : EIATTR_CUDA_API_VERSION
	.align		4
        /*0000*/ 	.byte	0x04, 0x37
        /*0002*/ 	.short	(.L_10 - .L_9)
.L_9:
        /*0004*/ 	.word	0x0000007c


	//----- nvinfo : EIATTR_KPARAM_INFO
	.align		4
.L_10:
        /*0008*/ 	.byte	0x04, 0x17
        /*000a*/ 	.short	(.L_12 - .L_11)
.L_11:
        /*000c*/ 	.word	0x00000000
        /*0010*/ 	.short	0x0006
        /*0012*/ 	.short	0x0030
        /*0014*/ 	.byte	0x00, 0xf0, 0x11, 0x00


	//----- nvinfo : EIATTR_KPARAM_INFO
	.align		4
.L_12:
        /*0018*/ 	.byte	0x04, 0x17
        /*001a*/ 	.short	(.L_14 - .L_13)
.L_13:
        /*001c*/ 	.word	0x00000000
        /*0020*/ 	.short	0x0005
        /*0022*/ 	.short	0x0028
        /*0024*/ 	.byte	0x00, 0xf4, 0x21, 0x00


	//----- nvinfo : EIATTR_KPARAM_INFO
	.align		4
.L_14:
        /*0028*/ 	.byte	0x04, 0x17
        /*002a*/ 	.short	(.L_16 - .L_15)
.L_15:
        /*002c*/ 	.word	0x00000000
        /*0030*/ 	.short	0x0004
        /*0032*/ 	.short	0x0020
        /*0034*/ 	.byte	0x00, 0xf4, 0x21, 0x00


	//----- nvinfo : EIATTR_KPARAM_INFO
	.align		4
.L_16:
        /*0038*/ 	.byte	0x04, 0x17
        /*003a*/ 	.short	(.L_18 - .L_17)
.L_17:
        /*003c*/ 	.word	0x00000000
        /*0040*/ 	.short	0x0003
        /*0042*/ 	.short	0x0018
        /*0044*/ 	.byte	0x00, 0xf4, 0x21, 0x00


	//----- nvinfo : EIATTR_KPARAM_INFO
	.align		4
.L_18:
        /*0048*/ 	.byte	0x04, 0x17
        /*004a*/ 	.short	(.L_20 - .L_19)
.L_19:
        /*004c*/ 	.word	0x00000000
        /*0050*/ 	.short	0x0002
        /*0052*/ 	.short	0x0010
        /*0054*/ 	.byte	0x00, 0xf4, 0x21, 0x00


	//----- nvinfo : EIATTR_KPARAM_INFO
	.align		4
.L_20:
        /*0058*/ 	.byte	0x04, 0x17
        /*005a*/ 	.short	(.L_22 - .L_21)
.L_21:
        /*005c*/ 	.word	0x00000000
        /*0060*/ 	.short	0x0001
        /*0062*/ 	.short	0x0008
        /*0064*/ 	.byte	0x00, 0xf4, 0x21, 0x00


	//----- nvinfo : EIATTR_KPARAM_INFO
	.align		4
.L_22:
        /*0068*/ 	.byte	0x04, 0x17
        /*006a*/ 	.short	(.L_24 - .L_23)
.L_23:
        /*006c*/ 	.word	0x00000000
        /*0070*/ 	.short	0x0000
        /*0072*/ 	.short	0x0000
        /*0074*/ 	.byte	0x00, 0xf4, 0x21, 0x00


	//----- nvinfo : EIATTR_SPARSE_MMA_MASK
	.align		4
.L_24:
        /*0078*/ 	.byte	0x03, 0x50
        /*007a*/ 	.short	0x0000


	//----- nvinfo : EIATTR_MAXREG_COUNT
	.align		4
        /*007c*/ 	.byte	0x03, 0x1b
        /*007e*/ 	.short	0x00ff


	//----- nvinfo : EIATTR_EXIT_INSTR_OFFSETS
	.align		4
        /*0080*/ 	.byte	0x04, 0x1c
        /*0082*/ 	.short	(.L_26 - .L_25)


	//   ....[0]....
.L_25:
        /*0084*/ 	.word	0x00000b60


	//   ....[1]....
        /*0088*/ 	.word	0x00000b80


	//----- nvinfo : EIATTR_REQNTID
	.align		4
.L_26:
        /*008c*/ 	.byte	0x04, 0x10
        /*008e*/ 	.short	(.L_28 - .L_27)
.L_27:
        /*0090*/ 	.word	0x00000080
        /*0094*/ 	.word	0x00000001
        /*0098*/ 	.word	0x00000001


	//----- nvinfo : EIATTR_CBANK_PARAM_SIZE
	.align		4
.L_28:
        /*009c*/ 	.byte	0x03, 0x19
        /*009e*/ 	.short	0x0034


	//----- nvinfo : EIATTR_PARAM_CBANK
	.align		4
        /*00a0*/ 	.byte	0x04, 0x0a
        /*00a2*/ 	.short	(.L_30 - .L_29)
	.align		4
.L_29:
        /*00a4*/ 	.word	index@(.nv.constant0.triton_poi_fused_cat_5)
        /*00a8*/ 	.short	0x0210
        /*00aa*/ 	.short	0x0034


	//----- nvinfo : EIATTR_SW_WAR
	.align		4
.L_30:
        /*00ac*/ 	.byte	0x04, 0x36
        /*00ae*/ 	.short	(.L_32 - .L_31)
.L_31:
        /*00b0*/ 	.word	0x00000008
.L_32:


//--------------------- .nv.callgraph             --------------------------
	.section	.nv.callgraph,"",@"SHT_CUDA_CALLGRAPH"
	.align	4
	.sectionentsize	8
	.align		4
        /*0000*/ 	.word	0x00000000
	.align		4
        /*0004*/ 	.word	0xffffffff
	.align		4
        /*0008*/ 	.word	0x00000000
	.align		4
        /*000c*/ 	.word	0xfffffffe
	.align		4
        /*0010*/ 	.word	0x00000000
	.align		4
        /*0014*/ 	.word	0xfffffffd
	.align		4
        /*0018*/ 	.word	0x00000000
	.align		4
        /*001c*/ 	.word	0xfffffffc


//--------------------- .nv.constant4             --------------------------
	.section	.nv.constant4,"a",@progbits
	.align	8
	.align		8
.nv.constant4:
        /*0000*/ 	.dword	_$_str


//--------------------- .text.triton_poi_fused_cat_5 --------------------------
	.section	.text.triton_poi_fused_cat_5,"ax",@progbits
	.align	128
        .global         triton_poi_fused_cat_5
        .type           triton_poi_fused_cat_5,@function
        .size           triton_poi_fused_cat_5,(.L_x_1 - triton_poi_fused_cat_5)
        .other          triton_poi_fused_cat_5,@"STO_CUDA_ENTRY STV_DEFAULT"
triton_poi_fused_cat_5:
.text.triton_poi_fused_cat_5:
[----:B------:R-:W0:Y:S02]  /*0000*/  LDC R1, c[0x0][0x28] ;  /* 0x00000a00ff017b82 */ /* 0x000e240000000800 */
[----:B------:R-:W1:Y:S01]  /*0010*/  S2R R0, SR_TID.X ;  /* 0x0000000000007919 */ /* 0x000e620000002100 */
[----:B------:R-:W2:Y:S01]  /*0020*/  LDC.64 R22, c[0x0][0x210] ;  /* 0x00008400ff167b82 */ /* 0x000ea20000000a00 */
[----:B------:R-:W-:Y:S01]  /*0030*/  CS2R R10, SRZ ;  /* 0x00000000000a7805 */ /* 0x000fe2000001ff00 */
[----:B------:R-:W-:Y:S01]  /*0040*/  ULDC.64 UR4, c[0x0][0x208] ;  /* 0x0000820000047ab9 */ /* 0x000fe20000000a00 */
[----:B------:R-:W3:Y:S05]  /*0050*/  S2R R3, SR_CTAID.X ;  /* 0x0000000000037919 */ /* 0x000eea0000002500 */
[----:B------:R-:W4:Y:S01]  /*0060*/  LDC.64 R20, c[0x0][0x220] ;  /* 0x00008800ff147b82 */ /* 0x000f220000000a00 */
[----:B-1----:R-:W-:-:S05]  /*0070*/  IMAD.SHL.U32 R0, R0, 0x2, RZ ;  /* 0x0000000200007824 */ /* 0x002fca00078e00ff */
[----:B------:R-:W-:-:S05]  /*0080*/  LOP3.LUT R0, R0, 0xfe, RZ, 0xc0, !PT ;  /* 0x000000fe00007812 */ /* 0x000fca00078ec0ff */
[----:B---3--:R-:W-:-:S04]  /*0090*/  IMAD R3, R3, 0x100, R0 ;  /* 0x0000010003037824 */ /* 0x008fc800078e0200 */
[C---:B------:R-:W-:Y:S01]  /*00a0*/  IMAD.HI R5, R3.reuse, 0x38e38e39, RZ ;  /* 0x38e38e3903057827 */ /* 0x040fe200078e02ff */
[----:B------:R-:W-:-:S04]  /*00b0*/  ISETP.GE.AND P0, PT, R3, 0x480, PT ;  /* 0x000004800300780c */ /* 0x000fc80003f06270 */
[----:B------:R-:W-:-:S04]  /*00c0*/  SHF.R.U32.HI R0, RZ, 0x1f, R5 ;  /* 0x0000001fff007819 */ /* 0x000fc80000011605 */
[----:B------:R-:W-:-:S04]  /*00d0*/  LEA.HI.SX32 R2, R5, R0, 0x1e ;  /* 0x0000000005027211 */ /* 0x000fc800078ff2ff */
[----:B------:R-:W-:Y:S01]  /*00e0*/  SHF.R.S32.HI R7, RZ, 0x1f, R2 ;  /* 0x0000001fff077819 */ /* 0x000fe20000011402 */
[----:B------:R-:W-:-:S03]  /*00f0*/  IMAD R24, R2, -0x12, R3 ;  /* 0xffffffee02187824 */ /* 0x000fc600078e0203 */
[----:B------:R-:W-:Y:S02]  /*0100*/  LEA.HI R7, R7, R2, RZ, 0x4 ;  /* 0x0000000207077211 */ /* 0x000fe400078f20ff */
[C---:B------:R-:W-:Y:S02]  /*0110*/  ISETP.GE.AND P2, PT, R24.reuse, 0x9, PT ;  /* 0x000000091800780c */ /* 0x040fe40003f46270 */
[----:B------:R-:W-:Y:S02]  /*0120*/  LOP3.LUT R7, R7, 0xfffffff0, RZ, 0xc0, !PT ;  /* 0xfffffff007077812 */ /* 0x000fe400078ec0ff */
[C---:B------:R-:W-:Y:S02]  /*0130*/  ISETP.LT.AND P1, PT, R3.reuse, 0x480, !P2 ;  /* 0x000004800300780c */ /* 0x040fe40005721270 */
[----:B------:R-:W-:Y:S01]  /*0140*/  ISETP.GT.AND P4, PT, R24, 0x8, !P0 ;  /* 0x000000081800780c */ /* 0x000fe20004784270 */
[----:B------:R-:W-:Y:S02]  /*0150*/  IMAD.IADD R19, R2, 0x1, -R7 ;  /* 0x0000000102137824 */ /* 0x000fe400078e0a07 */
[----:B------:R-:W-:Y:S01]  /*0160*/  VIADD R2, R3, 0x1 ;  /* 0x0000000103027836 */ /* 0x000fe20000000000 */
[----:B------:R-:W1:Y:S01]  /*0170*/  LDC.64 R6, c[0x0][0x218] ;  /* 0x00008600ff067b82 */ /* 0x000e620000000a00 */
[----:B------:R-:W-:-:S02]  /*0180*/  IMAD R4, R24, 0x10, R19 ;  /* 0x0000001018047824 */ /* 0x000fc400078e0213 */
[----:B------:R-:W-:Y:S01]  /*0190*/  IMAD.HI R8, R2, 0x38e38e39, RZ ;  /* 0x38e38e3902087827 */ /* 0x000fe200078e02ff */
[----:B------:R-:W-:Y:S02]  /*01a0*/  CS2R R14, SRZ ;  /* 0x00000000000e7805 */ /* 0x000fe4000001ff00 */
[----:B------:R-:W-:Y:S01]  /*01b0*/  LEA.HI.SX32 R5, R5, R0, 0x1a ;  /* 0x0000000005057211 */ /* 0x000fe200078fd2ff */
[----:B--2---:R-:W-:Y:S01]  /*01c0*/  IMAD.WIDE R16, R4, 0x8, R22 ;  /* 0x0000000804107825 */ /* 0x004fe200078e0216 */
[----:B------:R-:W-:-:S04]  /*01d0*/  SHF.R.U32.HI R9, RZ, 0x1f, R8 ;  /* 0x0000001fff097819 */ /* 0x000fc80000011608 */
[----:B------:R-:W-:Y:S01]  /*01e0*/  LEA.HI.SX32 R9, R8, R9, 0x1e ;  /* 0x0000000908097211 */ /* 0x000fe200078ff2ff */
[----:B------:R-:W2:Y:S04]  /*01f0*/  @P1 LDG.E.EL.64 R10, desc[UR4][R16.64] ;  /* 0x00000004100a1981 */ /* 0x000ea8000c2e1b00 */
[----:B------:R-:W-:Y:S01]  /*0200*/  IMAD R2, R9, -0x12, R2 ;  /* 0xffffffee09027824 */ /* 0x000fe200078e0202 */
[----:B------:R3:W5:Y:S01]  /*0210*/  @P4 LDG.E.EL.64 R14, desc[UR4][R16.64] ;  /* 0x00000004100e4981 */ /* 0x000762000c2e1b00 */
[----:B------:R-:W-:-:S03]  /*0220*/  CS2R R12, SRZ ;  /* 0x00000000000c7805 */ /* 0x000fc6000001ff00 */
[C---:B------:R-:W-:Y:S02]  /*0230*/  ISETP.LT.AND P3, PT, R2.reuse, 0x9, !P0 ;  /* 0x000000090200780c */ /* 0x040fe40004761270 */
[C---:B------:R-:W-:Y:S01]  /*0240*/  ISETP.GT.AND P5, PT, R2.reuse, 0x8, !P0 ;  /* 0x000000080200780c */ /* 0x040fe200047a4270 */
[----:B------:R-:W-:Y:S01]  /*0250*/  IMAD R19, R2, 0x10, R19 ;  /* 0x0000001002137824 */ /* 0x000fe200078e0213 */
[----:B------:R-:W-:Y:S01]  /*0260*/  CS2R R8, SRZ ;  /* 0x0000000000087805 */ /* 0x000fe2000001ff00 */
[----:B-1----:R-:W-:-:S04]  /*0270*/  IMAD.WIDE R24, R24, 0x8, R6 ;  /* 0x0000000818187825 */ /* 0x002fc800078e0206 */
[----:B------:R-:W-:Y:S01]  /*0280*/  IMAD.WIDE R26, R2, 0x8, R6 ;  /* 0x00000008021a7825 */ /* 0x000fe200078e0206 */
[----:B------:R-:W-:Y:S01]  /*0290*/  CS2R R6, SRZ ;  /* 0x0000000000067805 */ /* 0x000fe2000001ff00 */
[----:B------:R-:W5:Y:S02]  /*02a0*/  @P1 LDG.E.EL.64 R12, desc[UR4][R24.64] ;  /* 0x00000004180c1981 */ /* 0x000f64000c2e1b00 */
[----:B------:R-:W-:Y:S02]  /*02b0*/  IMAD.WIDE R22, R19, 0x8, R22 ;  /* 0x0000000813167825 */ /* 0x000fe400078e0216 */
[----:B------:R-:W5:Y:S02]  /*02c0*/  @P3 LDG.E.EL.64 R8, desc[UR4][R26.64] ;  /* 0x000000041a083981 */ /* 0x000f64000c2e1b00 */
[----:B---3--:R-:W-:Y:S01]  /*02d0*/  IMAD R17, R5, 0x120, R19 ;  /* 0x0000012005117824 */ /* 0x008fe200078e0213 */
[----:B------:R-:W-:Y:S01]  /*02e0*/  CS2R R18, SRZ ;  /* 0x0000000000127805 */ /* 0x000fe2000001ff00 */
[----:B------:R1:W3:Y:S05]  /*02f0*/  @P5 LDG.E.EL.64 R6, desc[UR4][R26.64] ;  /* 0x000000041a065981 */ /* 0x0002ea000c2e1b00 */
[----:B------:R-:W3:Y:S01]  /*0300*/  @P5 LDG.E.EL.64 R18, desc[UR4][R22.64] ;  /* 0x0000000416125981 */ /* 0x000ee2000c2e1b00 */
[----:B-1----:R-:W-:Y:S01]  /*0310*/  CS2R R26, SRZ ;  /* 0x00000000001a7805 */ /* 0x002fe2000001ff00 */
[----:B------:R-:W-:-:S02]  /*0320*/  IMAD.MOV.U32 R0, RZ, RZ, RZ ;  /* 0x000000ffff007224 */ /* 0x000fc400078e00ff */
[----:B------:R-:W-:-:S03]  /*0330*/  IMAD.MOV.U32 R28, RZ, RZ, RZ ;  /* 0x000000ffff1c7224 */ /* 0x000fc600078e00ff */
[----:B------:R-:W3:Y:S01]  /*0340*/  @P3 LDG.E.EL.64 R26, desc[UR4][R22.64] ;  /* 0x00000004161a3981 */ /* 0x000ee2000c2e1b00 */
[----:B----4-:R-:W-:-:S05]  /*0350*/  IMAD.WIDE R16, R17, 0x4, R20 ;  /* 0x0000000411107825 */ /* 0x010fca00078e0214 */
[----:B------:R-:W4:Y:S04]  /*0360*/  @P3 LDG.E.EL R0, desc[UR4][R16.64] ;  /* 0x0000000410003981 */ /* 0x000f28000c2e1900 */
[----:B------:R1:W4:Y:S02]  /*0370*/  @P5 LDG.E.EL R28, desc[UR4][R16.64] ;  /* 0x00000004101c5981 */ /* 0x000324000c2e1900 */
[----:B-1----:R-:W-:-:S06]  /*0380*/  CS2R R16, SRZ ;  /* 0x0000000000107805 */ /* 0x002fcc000001ff00 */
[----:B------:R-:W4:Y:S01]  /*0390*/  @P4 LDG.E.EL.64 R16, desc[UR4][R24.64] ;  /* 0x0000000418104981 */ /* 0x000f22000c2e1b00 */
[----:B------:R-:W-:-:S04]  /*03a0*/  IMAD R5, R5, 0x120, R4 ;  /* 0x0000012005057824 */ /* 0x000fc800078e0204 */
[----:B------:R-:W-:Y:S01]  /*03b0*/  IMAD.WIDE R20, R5, 0x4, R20 ;  /* 0x0000000405147825 */ /* 0x000fe200078e0214 */
[----:B------:R-:W-:-:S06]  /*03c0*/  CS2R R4, SRZ ;  /* 0x0000000000047805 */ /* 0x000fcc000001ff00 */
[----:B------:R-:W4:Y:S04]  /*03d0*/  @P4 LDG.E.EL R4, desc[UR4][R20.64] ;  /* 0x0000000414044981 */ /* 0x000f28000c2e1900 */
[----:B------:R3:W4:Y:S01]  /*03e0*/  @P1 LDG.E.EL R5, desc[UR4][R20.64] ;  /* 0x0000000414051981 */ /* 0x000722000c2e1900 */
[----:B--2---:R-:W-:Y:S02]  /*03f0*/  SEL R10, R10, RZ, P1 ;  /* 0x000000ff0a0a7207 */ /* 0x004fe40000800000 */
[----:B------:R-:W-:Y:S02]  /*0400*/  SEL R11, R11, RZ, P1 ;  /* 0x000000ff0b0b7207 */ /* 0x000fe40000800000 */
[----:B-----5:R-:W-:Y:S02]  /*0410*/  SEL R14, R14, RZ, P4 ;  /* 0x000000ff0e0e7207 */ /* 0x020fe40002000000 */
[----:B------:R-:W-:Y:S01]  /*0420*/  SEL R15, R15, RZ, P4 ;  /* 0x000000ff0f0f7207 */ /* 0x000fe20002000000 */
[----:B------:R-:W-:Y:S08]  /*0430*/  I2F.S64 R10, R10 ;  /* 0x0000000a000a7312 */ /* 0x000ff00000301400 */
[----:B------:R1:W-:Y:S01]  /*0440*/  I2F.S64 R11, R14 ;  /* 0x0000000e000b7312 */ /* 0x0003e20000301400 */
[----:B---3--:R-:W-:-:S02]  /*0450*/  SEL R20, R6, RZ, P5 ;  /* 0x000000ff06147207 */ /* 0x008fc40002800000 */
[----:B------:R-:W-:Y:S02]  /*0460*/  SEL R21, R7, RZ, P5 ;  /* 0x000000ff07157207 */ /* 0x000fe40002800000 */
[----:B------:R-:W-:Y:S02]  /*0470*/  SEL R6, R18, RZ, P5 ;  /* 0x000000ff12067207 */ /* 0x000fe40002800000 */
[----:B------:R-:W-:Y:S02]  /*0480*/  SEL R7, R19, RZ, P5 ;  /* 0x000000ff13077207 */ /* 0x000fe40002800000 */
[----:B------:R-:W-:Y:S01]  /*0490*/  I2F.S64 R21, R20 ;  /* 0x0000001400157312 */ /* 0x000fe20000301400 */
[----:B------:R-:W-:Y:S02]  /*04a0*/  SEL R8, R8, RZ, P3 ;  /* 0x000000ff08087207 */ /* 0x000fe40001800000 */
[----:B------:R-:W-:-:S05]  /*04b0*/  SEL R9, R9, RZ, P3 ;  /* 0x000000ff09097207 */ /* 0x000fca0001800000 */
[----:B------:R-:W2:Y:S01]  /*04c0*/  I2F.S64 R6, R6 ;  /* 0x0000000600067312 */ /* 0x000ea20000301400 */
[----:B-1----:R-:W-:Y:S02]  /*04d0*/  SEL R15, R27, RZ, P3 ;  /* 0x000000ff1b0f7207 */ /* 0x002fe40001800000 */
[----:B------:R-:W-:Y:S02]  /*04e0*/  SEL R14, R26, RZ, P3 ;  /* 0x000000ff1a0e7207 */ /* 0x000fe40001800000 */
[----:B------:R-:W-:-:S03]  /*04f0*/  SEL R13, R13, RZ, P1 ;  /* 0x000000ff0d0d7207 */ /* 0x000fc60000800000 */
[----:B------:R4:W-:Y:S01]  /*0500*/  I2F.S64 R8, R8 ;  /* 0x0000000800087312 */ /* 0x0009e20000301400 */
[----:B------:R-:W-:-:S07]  /*0510*/  SEL R12, R12, RZ, P1 ;  /* 0x000000ff0c0c7207 */ /* 0x000fce0000800000 */
[----:B------:R-:W1:Y:S01]  /*0520*/  I2F.S64 R15, R14 ;  /* 0x0000000e000f7312 */ /* 0x000e620000301400 */
[----:B----4-:R-:W-:-:S07]  /*0530*/  SEL R9, R28, RZ, P5 ;  /* 0x000000ff1c097207 */ /* 0x010fce0002800000 */
[----:B------:R2:W3:Y:S01]  /*0540*/  I2F.S64 R13, R12 ;  /* 0x0000000c000d7312 */ /* 0x0004e20000301400 */
[----:B------:R-:W-:Y:S02]  /*0550*/  SEL R16, R16, RZ, P4 ;  /* 0x000000ff10107207 */ /* 0x000fe40002000000 */
[----:B------:R-:W-:Y:S01]  /*0560*/  SEL R17, R17, RZ, P4 ;  /* 0x000000ff11117207 */ /* 0x000fe20002000000 */
[----:B--2---:R-:W-:Y:S01]  /*0570*/  FADD R12, R6, R21 ;  /* 0x00000015060c7221 */ /* 0x004fe20000000000 */
[----:B------:R-:W-:Y:S01]  /*0580*/  SEL R19, R0, RZ, P3 ;  /* 0x000000ff00137207 */ /* 0x000fe20001800000 */
[----:B-1----:R-:W-:Y:S02]  /*0590*/  FADD R0, R15, R8 ;  /* 0x000000080f007221 */ /* 0x002fe40000000000 */
[----:B------:R-:W1:Y:S01]  /*05a0*/  I2F.S64 R16, R16 ;  /* 0x0000001000107312 */ /* 0x000e620000301400 */
[----:B------:R-:W-:Y:S01]  /*05b0*/  FADD R9, R9, R12 ;  /* 0x0000000c09097221 */ /* 0x000fe20000000000 */
[----:B------:R-:W-:Y:S01]  /*05c0*/  SEL R4, R4, RZ, P4 ;  /* 0x000000ff04047207 */ /* 0x000fe20002000000 */
[----:B------:R-:W-:Y:S01]  /*05d0*/  FADD R12, R19, R0 ;  /* 0x00000000130c7221 */ /* 0x000fe20000000000 */
[----:B---3--:R-:W-:Y:S01]  /*05e0*/  FADD R10, R10, R13 ;  /* 0x0000000d0a0a7221 */ /* 0x008fe20000000000 */
[----:B------:R-:W-:Y:S01]  /*05f0*/  SEL R5, R5, RZ, P1 ;  /* 0x000000ff05057207 */ /* 0x000fe20000800000 */
[----:B------:R-:W2:Y:S02]  /*0600*/  LDC.64 R6, c[0x0][0x230] ;  /* 0x00008c00ff067b82 */ /* 0x000ea40000000a00 */
[----:B------:R-:W3:Y:S08]  /*0610*/  FRND.FTZ.FLOOR R8, R9 ;  /* 0x0000000900087307 */ /* 0x000ef00000215000 */
[----:B------:R-:W4:Y:S01]  /*0620*/  FRND.FTZ.FLOOR R14, R12 ;  /* 0x0000000c000e7307 */ /* 0x000f220000215000 */
[----:B-1----:R-:W-:Y:S01]  /*0630*/  FADD R11, R11, R16 ;  /* 0x000000100b0b7221 */ /* 0x002fe20000000000 */
[----:B------:R-:W-:Y:S01]  /*0640*/  FADD R10, R5, R10 ;  /* 0x0000000a050a7221 */ /* 0x000fe20000000000 */
[----:B---3--:R-:W-:-:S02]  /*0650*/  FSETP.GTU.AND P1, PT, R8, RZ, PT ;  /* 0x000000ff0800720b */ /* 0x008fc40003f2c000 */
[----:B------:R-:W-:-:S03]  /*0660*/  FADD R16, R4, R11 ;  /* 0x0000000b04107221 */ /* 0x000fc60000000000 */
[----:B------:R-:W-:Y:S01]  /*0670*/  FRND.FTZ.FLOOR R17, R10 ;  /* 0x0000000a00117307 */ /* 0x000fe20000215000 */
[----:B------:R-:W-:Y:S01]  /*0680*/  FSETP.GTU.AND P3, PT, R9, RZ, PT ;  /* 0x000000ff0900720b */ /* 0x000fe20003f6c000 */
[----:B------:R-:W1:Y:S01]  /*0690*/  LDC.64 R4, c[0x0][0x228] ;  /* 0x00008a00ff047b82 */ /* 0x000e620000000a00 */
[----:B------:R-:W-:Y:S01]  /*06a0*/  FSEL R13, R8, RZ, P1 ;  /* 0x000000ff080d7208 */ /* 0x000fe20000800000 */
[----:B----4-:R-:W-:-:S03]  /*06b0*/  FADD R11, R14, 1 ;  /* 0x3f8000000e0b7421 */ /* 0x010fc60000000000 */
[----:B------:R-:W-:Y:S01]  /*06c0*/  FSETP.GEU.AND P5, PT, R13, 5, PT ;  /* 0x40a000000d00780b */ /* 0x000fe20003fae000 */
[----:B------:R-:W3:Y:S01]  /*06d0*/  FRND.FTZ.FLOOR R18, R16 ;  /* 0x0000001000127307 */ /* 0x000ee20000215000 */
[----:B------:R-:W-:Y:S02]  /*06e0*/  FSETP.GTU.AND P4, PT, R14, RZ, PT ;  /* 0x000000ff0e00720b */ /* 0x000fe40003f8c000 */
[C---:B------:R-:W-:Y:S02]  /*06f0*/  FSETP.GTU.AND P6, PT, R11.reuse, RZ, PT ;  /* 0x000000ff0b00720b */ /* 0x040fe40003fcc000 */
[----:B------:R-:W-:Y:S02]  /*0700*/  FSETP.GTU.AND P1, PT, R12, RZ, PT ;  /* 0x000000ff0c00720b */ /* 0x000fe40003f2c000 */
[----:B------:R-:W-:Y:S02]  /*0710*/  FSEL R14, R14, RZ, P4 ;  /* 0x000000ff0e0e7208 */ /* 0x000fe40002000000 */
[----:B------:R-:W-:-:S02]  /*0720*/  FSEL R11, R11, RZ, P6 ;  /* 0x000000ff0b0b7208 */ /* 0x000fc40003000000 */
[----:B------:R-:W-:Y:S02]  /*0730*/  FSEL R0, R9, RZ, P3 ;  /* 0x000000ff09007208 */ /* 0x000fe40001800000 */
[----:B------:R-:W-:Y:S02]  /*0740*/  FSETP.NAN.AND P6, PT, R13, R13, PT ;  /* 0x0000000d0d00720b */ /* 0x000fe40003fc8000 */
[----:B------:R-:W-:Y:S02]  /*0750*/  FSETP.GEU.AND P3, PT, R14, 5, PT ;  /* 0x40a000000e00780b */ /* 0x000fe40003f6e000 */
[----:B------:R-:W-:Y:S02]  /*0760*/  FSEL R15, R12, RZ, P1 ;  /* 0x000000ff0c0f7208 */ /* 0x000fe40000800000 */
[----:B------:R-:W-:Y:S02]  /*0770*/  FSETP.GEU.AND P1, PT, R11, 5, PT ;  /* 0x40a000000b00780b */ /* 0x000fe40003f2e000 */
[----:B------:R-:W-:-:S02]  /*0780*/  @P5 FSEL R13, R13, 5, P6 ;  /* 0x40a000000d0d5808 */ /* 0x000fc40003000000 */
[C---:B---3--:R-:W-:Y:S02]  /*0790*/  FSETP.GTU.AND P6, PT, R18.reuse, RZ, PT ;  /* 0x000000ff1200720b */ /* 0x048fe40003fcc000 */
[----:B------:R-:W-:Y:S02]  /*07a0*/  FSETP.GTU.AND P4, PT, R17, RZ, PT ;  /* 0x000000ff1100720b */ /* 0x000fe40003f8c000 */
[----:B------:R-:W-:Y:S02]  /*07b0*/  FSETP.GEU.AND P5, PT, R15, 5, PT ;  /* 0x40a000000f00780b */ /* 0x000fe40003fae000 */
[----:B------:R-:W-:Y:S02]  /*07c0*/  FSEL R12, R18, RZ, P6 ;  /* 0x000000ff120c7208 */ /* 0x000fe40003000000 */
[----:B------:R-:W-:Y:S02]  /*07d0*/  FSETP.NAN.AND P6, PT, R14, R14, PT ;  /* 0x0000000e0e00720b */ /* 0x000fe40003fc8000 */
[C---:B------:R-:W-:Y:S01]  /*07e0*/  FSEL R19, R17.reuse, RZ, P4 ;  /* 0x000000ff11137208 */ /* 0x040fe20002000000 */
[----:B------:R-:W-:Y:S01]  /*07f0*/  FADD R20, R17, 1 ;  /* 0x3f80000011147421 */ /* 0x000fe20000000000 */
[----:B------:R-:W-:Y:S01]  /*0800*/  FSETP.NAN.AND P4, PT, R11, R11, PT ;  /* 0x0000000b0b00720b */ /* 0x000fe20003f88000 */
[----:B------:R-:W-:Y:S01]  /*0810*/  FADD R9, R18, 1 ;  /* 0x3f80000012097421 */ /* 0x000fe20000000000 */
[----:B------:R-:W-:Y:S01]  /*0820*/  @P3 FSEL R14, R14, 5, P6 ;  /* 0x40a000000e0e3808 */ /* 0x000fe20003000000 */
[----:B------:R-:W-:Y:S01]  /*0830*/  FADD R8, R8, 1 ;  /* 0x3f80000008087421 */ /* 0x000fe20000000000 */
[----:B------:R-:W-:-:S02]  /*0840*/  FSETP.NAN.AND P6, PT, R15, R15, PT ;  /* 0x0000000f0f00720b */ /* 0x000fc40003fc8000 */
[----:B------:R-:W-:Y:S02]  /*0850*/  FSETP.GEU.AND P3, PT, R12, 5, PT ;  /* 0x40a000000c00780b */ /* 0x000fe40003f6e000 */
[----:B------:R-:W-:Y:S02]  /*0860*/  @P1 FSEL R11, R11, 5, P4 ;  /* 0x40a000000b0b1808 */ /* 0x000fe40002000000 */
[----:B------:R-:W-:Y:S02]  /*0870*/  FSETP.GEU.AND P1, PT, R19, 5, PT ;  /* 0x40a000001300780b */ /* 0x000fe40003f2e000 */
[----:B------:R-:W-:Y:S02]  /*0880*/  FSETP.GTU.AND P4, PT, R20, RZ, PT ;  /* 0x000000ff1400720b */ /* 0x000fe40003f8c000 */
[----:B------:R-:W-:Y:S02]  /*0890*/  @P5 FSEL R15, R15, 5, P6 ;  /* 0x40a000000f0f5808 */ /* 0x000fe40003000000 */
[----:B------:R-:W-:-:S02]  /*08a0*/  FSETP.GTU.AND P5, PT, R9, RZ, PT ;  /* 0x000000ff0900720b */ /* 0x000fc40003fac000 */
[----:B------:R-:W-:Y:S02]  /*08b0*/  FSETP.GTU.AND P6, PT, R8, RZ, PT ;  /* 0x000000ff0800720b */ /* 0x000fe40003fcc000 */
[----:B------:R-:W-:Y:S02]  /*08c0*/  FSEL R21, R20, RZ, P4 ;  /* 0x000000ff14157208 */ /* 0x000fe40002000000 */
[----:B------:R-:W-:Y:S02]  /*08d0*/  FSETP.NAN.AND P4, PT, R12, R12, PT ;  /* 0x0000000c0c00720b */ /* 0x000fe40003f88000 */
[----:B------:R-:W-:Y:S02]  /*08e0*/  FSEL R18, R9, RZ, P5 ;  /* 0x000000ff09127208 */ /* 0x000fe40002800000 */
[----:B------:R-:W-:Y:S02]  /*08f0*/  FSEL R20, R8, RZ, P6 ;  /* 0x000000ff08147208 */ /* 0x000fe40003000000 */
[----:B------:R-:W-:Y:S01]  /*0900*/  FSETP.GEU.AND P5, PT, R21, 5, PT ;  /* 0x40a000001500780b */ /* 0x000fe20003fae000 */
[----:B------:R-:W3:Y:S01]  /*0910*/  LDC.64 R8, c[0x0][0x238] ;  /* 0x00008e00ff087b82 */ /* 0x000ee20000000a00 */
[----:B------:R-:W-:-:S02]  /*0920*/  FSETP.NAN.AND P6, PT, R19, R19, PT ;  /* 0x000000131300720b */ /* 0x000fc40003fc8000 */
[----:B------:R-:W-:Y:S02]  /*0930*/  @P3 FSEL R12, R12, 5, P4 ;  /* 0x40a000000c0c3808 */ /* 0x000fe40002000000 */
[----:B------:R-:W-:Y:S02]  /*0940*/  FSETP.GTU.AND P4, PT, R16, RZ, PT ;  /* 0x000000ff1000720b */ /* 0x000fe40003f8c000 */
[----:B------:R-:W-:Y:S02]  /*0950*/  @P1 FSEL R19, R19, 5, P6 ;  /* 0x40a0000013131808 */ /* 0x000fe40003000000 */
[----:B------:R-:W-:Y:S02]  /*0960*/  FSETP.GEU.AND P1, PT, R20, 5, PT ;  /* 0x40a000001400780b */ /* 0x000fe40003f2e000 */
[----:B------:R-:W-:Y:S02]  /*0970*/  FSEL R16, R16, RZ, P4 ;  /* 0x000000ff10107208 */ /* 0x000fe40002000000 */
[----:B------:R-:W-:-:S02]  /*0980*/  FSETP.GEU.AND P3, PT, R18, 5, PT ;  /* 0x40a000001200780b */ /* 0x000fc40003f6e000 */
[C---:B------:R-:W-:Y:S02]  /*0990*/  FSETP.NAN.AND P4, PT, R21.reuse, R21, PT ;  /* 0x000000151500720b */ /* 0x040fe40003f88000 */
[----:B------:R-:W-:Y:S02]  /*09a0*/  FSETP.GTU.AND P6, PT, R10, RZ, PT ;  /* 0x000000ff0a00720b */ /* 0x000fe40003fcc000 */
[----:B------:R-:W-:Y:S02]  /*09b0*/  @P5 FSEL R21, R21, 5, P4 ;  /* 0x40a0000015155808 */ /* 0x000fe40002000000 */
[----:B------:R-:W-:Y:S02]  /*09c0*/  FSETP.GEU.AND P4, PT, R16, 5, PT ;  /* 0x40a000001000780b */ /* 0x000fe40003f8e000 */
[----:B------:R-:W-:Y:S02]  /*09d0*/  FSETP.NAN.AND P5, PT, R20, R20, PT ;  /* 0x000000141400720b */ /* 0x000fe40003fa8000 */
[----:B------:R-:W-:-:S02]  /*09e0*/  FSEL R17, R10, RZ, P6 ;  /* 0x000000ff0a117208 */ /* 0x000fc40003000000 */
[----:B------:R-:W-:Y:S02]  /*09f0*/  FSETP.NAN.AND P6, PT, R18, R18, PT ;  /* 0x000000121200720b */ /* 0x000fe40003fc8000 */
[----:B------:R-:W-:Y:S02]  /*0a00*/  @P1 FSEL R20, R20, 5, P5 ;  /* 0x40a0000014141808 */ /* 0x000fe40002800000 */
[----:B------:R-:W-:Y:S02]  /*0a10*/  FSETP.GEU.AND P1, PT, R17, 5, PT ;  /* 0x40a000001100780b */ /* 0x000fe40003f2e000 */
[----:B------:R-:W-:Y:S02]  /*0a20*/  FSETP.GEU.AND P5, PT, R0, 5, PT ;  /* 0x40a000000000780b */ /* 0x000fe40003fae000 */
[----:B------:R-:W-:Y:S02]  /*0a30*/  @P3 FSEL R18, R18, 5, P6 ;  /* 0x40a0000012123808 */ /* 0x000fe40003000000 */
[----:B------:R-:W-:-:S02]  /*0a40*/  ISETP.GE.AND P3, PT, R2, 0x9, PT ;  /* 0x000000090200780c */ /* 0x000fc40003f66270 */
[----:B------:R-:W-:Y:S01]  /*0a50*/  FSETP.NAN.AND P6, PT, R16, R16, PT ;  /* 0x000000101000720b */ /* 0x000fe20003fc8000 */
[----:B-1----:R-:W-:Y:S01]  /*0a60*/  IMAD.WIDE R4, R3, 0x4, R4 ;  /* 0x0000000403047825 */ /* 0x002fe200078e0204 */
[----:B------:R-:W-:Y:S02]  /*0a70*/  FSEL R12, R19, R12, !P2 ;  /* 0x0000000c130c7208 */ /* 0x000fe40005000000 */
[----:B------:R-:W-:Y:S01]  /*0a80*/  FSEL R13, R14, R13, !P3 ;  /* 0x0000000d0e0d7208 */ /* 0x000fe20005800000 */
[----:B--2---:R-:W-:Y:S01]  /*0a90*/  IMAD.WIDE R6, R3, 0x4, R6 ;  /* 0x0000000403067825 */ /* 0x004fe200078e0206 */
[----:B------:R-:W-:Y:S02]  /*0aa0*/  @P4 FSEL R16, R16, 5, P6 ;  /* 0x40a0000010104808 */ /* 0x000fe40003000000 */
[----:B------:R-:W-:Y:S02]  /*0ab0*/  FSEL R10, R21, R18, !P2 ;  /* 0x00000012150a7208 */ /* 0x000fe40005000000 */
[----:B------:R-:W-:-:S02]  /*0ac0*/  FSEL R11, R11, R20, !P3 ;  /* 0x000000140b0b7208 */ /* 0x000fc40005800000 */
[C---:B------:R-:W-:Y:S02]  /*0ad0*/  FSETP.NAN.AND P4, PT, R17.reuse, R17, PT ;  /* 0x000000111100720b */ /* 0x040fe40003f88000 */
[C---:B------:R-:W-:Y:S01]  /*0ae0*/  FSETP.NAN.AND P6, PT, R0.reuse, R0, PT ;  /* 0x000000000000720b */ /* 0x040fe20003fc8000 */
[----:B------:R1:W-:Y:S01]  /*0af0*/  @!P0 STG.E.64 desc[UR4][R4.64], R12 ;  /* 0x0000000c04008986 */ /* 0x0003e2000c101b04 */
[----:B------:R-:W-:Y:S02]  /*0b00*/  @P1 FSEL R17, R17, 5, P4 ;  /* 0x40a0000011111808 */ /* 0x000fe40002000000 */
[----:B------:R-:W-:Y:S01]  /*0b10*/  @P5 FSEL R0, R0, 5, P6 ;  /* 0x40a0000000005808 */ /* 0x000fe20003000000 */
[----:B------:R1:W-:Y:S01]  /*0b20*/  @!P0 STG.E.64 desc[UR4][R6.64], R10 ;  /* 0x0000000a06008986 */ /* 0x0003e2000c101b04 */
[----:B---3--:R-:W-:Y:S01]  /*0b30*/  IMAD.WIDE R8, R3, 0x4, R8 ;  /* 0x0000000403087825 */ /* 0x008fe200078e0208 */
[----:B------:R-:W-:Y:S02]  /*0b40*/  FSEL R14, R17, R16, !P2 ;  /* 0x00000010110e7208 */ /* 0x000fe40005000000 */
[----:B------:R-:W-:Y:S01]  /*0b50*/  FSEL R15, R15, R0, !P3 ;  /* 0x000000000f0f7208 */ /* 0x000fe20005800000 */
[----:B------:R-:W-:Y:S06]  /*0b60*/  @P0 EXIT ;  /* 0x000000000000094d */ /* 0x000fec0003800000 */
[----:B------:R-:W-:Y:S01]  /*0b70*/  STG.E.64 desc[UR4][R8.64], R14 ;  /* 0x0000000e08007986 */ /* 0x000fe2000c101b04 */
[----:B------:R-:W-:Y:S05]  /*0b80*/  EXIT ;  /* 0x000000000000794d */ /* 0x000fea0003800000 */
.L_x_0:
[----:B------:R-:W-:-:S00]  /*0b90*/  BRA `(.L_x_0) ;  /* 0xfffffffc00fc7947 */ /* 0x000fc0000383ffff */
[----:B------:R-:W-:-:S00]  /*0ba0*/  NOP ;  /* 0x0000000000007918 */ /* 0x000fc00000000000 */
        /* <DEDUP_REMOVED lines=13> */
.L_x_1:


//--------------------- .nv.global.init           --------------------------
	.section	.nv.global.init,"aw",@progbits
.nv.global.init:
	.type		_$_str,@object
	.size		_$_str,(.L_0 - _$_str)
_$_str:
        /*0000*/ 	.byte	0x5f, 0x5f, 0x43, 0x55, 0x44, 0x41, 0x5f, 0x46, 0x54, 0x5a, 0x00
.L_0:


//--------------------- .nv.constant0.triton_poi_fused_cat_5 --------------------------
	.section	.nv.constant0.triton_poi_fused_cat_5,"a",@progbits
	.sectionflags	@""
	.align	4
.nv.constant0.triton_poi_fused_cat_5:
	.zero		580
